//
// Generated by NVIDIA NVVM Compiler
//
// Compiler Build ID: CL-36424714
// Cuda compilation tools, release 13.0, V13.0.88
// Based on NVVM 20.0.0
//

.version 9.0
.target sm_100
.address_size 64

	// .globl	_Z8mykernelPfS_S_i

.visible .entry _Z8mykernelPfS_S_i(
	.param .u64 .ptr .align 1 _Z8mykernelPfS_S_i_param_0,
	.param .u64 .ptr .align 1 _Z8mykernelPfS_S_i_param_1,
	.param .u64 .ptr .align 1 _Z8mykernelPfS_S_i_param_2,
	.param .u32 _Z8mykernelPfS_S_i_param_3
)
{
	.reg .pred 	%p<7>;
	.reg .b32 	%r<31>;
	.reg .b32 	%f<16>;
	.reg .b64 	%rd<25>;

	ld.param.u64 	%rd4, [_Z8mykernelPfS_S_i_param_0];
	ld.param.u64 	%rd5, [_Z8mykernelPfS_S_i_param_1];
	ld.param.u64 	%rd6, [_Z8mykernelPfS_S_i_param_2];
	ld.param.u32 	%r12, [_Z8mykernelPfS_S_i_param_3];
	cvta.to.global.u64 	%rd1, %rd6;
	cvta.to.global.u64 	%rd2, %rd5;
	cvta.to.global.u64 	%rd3, %rd4;
	mov.u32 	%r13, %nctaid.x;
	mov.u32 	%r14, %ntid.x;
	mul.lo.s32 	%r1, %r13, %r14;
	mov.u32 	%r15, %tid.x;
	mov.u32 	%r16, %ctaid.x;
	mad.lo.s32 	%r29, %r14, %r16, %r15;
	setp.ge.s32 	%p1, %r29, %r12;
	@%p1 bra 	$L__BB0_7;
	add.s32 	%r17, %r29, %r1;
	max.s32 	%r18, %r12, %r17;
	setp.lt.s32 	%p2, %r17, %r12;
	selp.u32 	%r19, 1, 0, %p2;
	add.s32 	%r20, %r17, %r19;
	sub.s32 	%r21, %r18, %r20;
	div.u32 	%r22, %r21, %r1;
	add.s32 	%r3, %r22, %r19;
	and.b32  	%r23, %r3, 3;
	setp.eq.s32 	%p3, %r23, 3;
	@%p3 bra 	$L__BB0_4;
	add.s32 	%r24, %r3, 1;
	and.b32  	%r25, %r24, 3;
	neg.s32 	%r27, %r25;
$L__BB0_3:
	.pragma "nounroll";
	mul.wide.s32 	%rd7, %r29, 4;
	add.s64 	%rd8, %rd1, %rd7;
	add.s64 	%rd9, %rd2, %rd7;
	add.s64 	%rd10, %rd3, %rd7;
	ld.global.f32 	%f1, [%rd10];
	ld.global.f32 	%f2, [%rd9];
	add.f32 	%f3, %f1, %f2;
	st.global.f32 	[%rd8], %f3;
	add.s32 	%r29, %r29, %r1;
	add.s32 	%r27, %r27, 1;
	setp.ne.s32 	%p4, %r27, 0;
	@%p4 bra 	$L__BB0_3;
$L__BB0_4:
	setp.lt.u32 	%p5, %r3, 3;
	@%p5 bra 	$L__BB0_7;
	mul.wide.s32 	%rd15, %r1, 4;
	shl.b32 	%r26, %r1, 2;
$L__BB0_6:
	mul.wide.s32 	%rd11, %r29, 4;
	add.s64 	%rd12, %rd3, %rd11;
	ld.global.f32 	%f4, [%rd12];
	add.s64 	%rd13, %rd2, %rd11;
	ld.global.f32 	%f5, [%rd13];
	add.f32 	%f6, %f4, %f5;
	add.s64 	%rd14, %rd1, %rd11;
	st.global.f32 	[%rd14], %f6;
	add.s64 	%rd16, %rd12, %rd15;
	ld.global.f32 	%f7, [%rd16];
	add.s64 	%rd17, %rd13, %rd15;
	ld.global.f32 	%f8, [%rd17];
	add.f32 	%f9, %f7, %f8;
	add.s64 	%rd18, %rd14, %rd15;
	st.global.f32 	[%rd18], %f9;
	add.s64 	%rd19, %rd16, %rd15;
	ld.global.f32 	%f10, [%rd19];
	add.s64 	%rd20, %rd17, %rd15;
	ld.global.f32 	%f11, [%rd20];
	add.f32 	%f12, %f10, %f11;
	add.s64 	%rd21, %rd18, %rd15;
	st.global.f32 	[%rd21], %f12;
	add.s64 	%rd22, %rd19, %rd15;
	ld.global.f32 	%f13, [%rd22];
	add.s64 	%rd23, %rd20, %rd15;
	ld.global.f32 	%f14, [%rd23];
	add.f32 	%f15, %f13, %f14;
	add.s64 	%rd24, %rd21, %rd15;
	st.global.f32 	[%rd24], %f15;
	add.s32 	%r29, %r26, %r29;
	setp.lt.s32 	%p6, %r29, %r12;
	@%p6 bra 	$L__BB0_6;
$L__BB0_7:
	ret;

}


// ===== COMPILED SASS (sm_100) =====

	.target	sm_100

	.elftype	@"ET_EXEC"


//--------------------- .note.nv.tkinfo           --------------------------
	.section	.note.nv.tkinfo,"",@"SHT_NOTE"
	.sectionflags	@"SHF_NOTE_NV_TKINFO"
	.tkinfo
        /*0018*/ 	.word	0x00000002
        /*0030*/ 	.string	""
        /*0030*/ 	.string	"ptxas"
        /*0030*/ 	.string	"Cuda compilation tools, release 13.0, V13.0.88"
        /*0030*/ 	.string	"Build cuda_13.0.r13.0/compiler.36424714_0"
        /*0030*/ 	.string	"-arch sm_100 -m 64 "



//--------------------- .note.nv.cuinfo           --------------------------
	.section	.note.nv.cuinfo,"",@"SHT_NOTE"
	.sectionflags	@"SHF_NOTE_NV_CUINFO"
        /*0018*/ 	.short	0x0002
        /*001a*/ 	.short	0x0064
        /*001c*/ 	.short	0x0082
	.zero		2


//--------------------- .nv.info                  --------------------------
	.section	.nv.info,"",@"SHT_CUDA_INFO"
	.align	4


	//----- nvinfo : EIATTR_REGCOUNT
	.align		4
        /*0000*/ 	.byte	0x04, 0x2f
        /*0002*/ 	.short	(.L_1 - .L_0)
	.align		4
.L_0:
        /*0004*/ 	.word	index@(_Z8mykernelPfS_S_i)
        /*0008*/ 	.word	0x0000001a


	//----- nvinfo : EIATTR_FRAME_SIZE
	.align		4
.L_1:
        /*000c*/ 	.byte	0x04, 0x11
        /*000e*/ 	.short	(.L_3 - .L_2)
	.align		4
.L_2:
        /*0010*/ 	.word	index@(_Z8mykernelPfS_S_i)
        /*0014*/ 	.word	0x00000000


	//----- nvinfo : EIATTR_MIN_STACK_SIZE
	.align		4
.L_3:
        /*0018*/ 	.byte	0x04, 0x12
        /*001a*/ 	.short	(.L_5 - .L_4)
	.align		4
.L_4:
        /*001c*/ 	.word	index@(_Z8mykernelPfS_S_i)
        /*0020*/ 	.word	0x00000000
.L_5:


//--------------------- .nv.compat                --------------------------
	.section	.nv.compat,"",@"SHT_CUDA_COMPAT_INFO"
	.align	4
        /*0000*/ 	.byte	0x02, 0x09, 0x00, 0x00, 0x02, 0x02, 0x01, 0x00, 0x02, 0x05, 0x05, 0x00, 0x03, 0x07, 0x01, 0x01
        /*0010*/ 	.byte	0x02, 0x03, 0x00, 0x00, 0x02, 0x06, 0x01, 0x00, 0x04, 0x0b, 0x08, 0x00, 0x09, 0x00, 0x00, 0x00
        /*0020*/ 	.byte	0x00, 0x00, 0x00, 0x00


//--------------------- .nv.info._Z8mykernelPfS_S_i --------------------------
	.section	.nv.info._Z8mykernelPfS_S_i,"",@"SHT_CUDA_INFO"
	.sectionflags	@""
	.align	4


	//----- nvinfo : EIATTR_CUDA_API_VERSION
	.align		4
        /*0000*/ 	.byte	0x04, 0x37
        /*0002*/ 	.short	(.L_7 - .L_6)
.L_6:
        /*0004*/ 	.word	0x00000082


	//----- nvinfo : EIATTR_KPARAM_INFO
	.align		4
.L_7:
        /*0008*/ 	.byte	0x04, 0x17
        /*000a*/ 	.short	(.L_9 - .L_8)
.L_8:
        /*000c*/ 	.word	0x00000000
        /*0010*/ 	.short	0x0003
        /*0012*/ 	.short	0x0018
        /*0014*/ 	.byte	0x00, 0xf0, 0x11, 0x00


	//----- nvinfo : EIATTR_KPARAM_INFO
	.align		4
.L_9:
        /*0018*/ 	.byte	0x04, 0x17
        /*001a*/ 	.short	(.L_11 - .L_10)
.L_10:
        /*001c*/ 	.word	0x00000000
        /*0020*/ 	.short	0x0002
        /*0022*/ 	.short	0x0010
        /*0024*/ 	.byte	0x00, 0xf5, 0x21, 0x00


	//----- nvinfo : EIATTR_KPARAM_INFO
	.align		4
.L_11:
        /*0028*/ 	.byte	0x04, 0x17
        /*002a*/ 	.short	(.L_13 - .L_12)
.L_12:
        /*002c*/ 	.word	0x00000000
        /*0030*/ 	.short	0x0001
        /*0032*/ 	.short	0x0008
        /*0034*/ 	.byte	0x00, 0xf5, 0x21, 0x00


	//----- nvinfo : EIATTR_KPARAM_INFO
	.align		4
.L_13:
        /*0038*/ 	.byte	0x04, 0x17
        /*003a*/ 	.short	(.L_15 - .L_14)
.L_14:
        /*003c*/ 	.word	0x00000000
        /*0040*/ 	.short	0x0000
        /*0042*/ 	.short	0x0000
        /*0044*/ 	.byte	0x00, 0xf5, 0x21, 0x00


	//----- nvinfo : EIATTR_SPARSE_MMA_MASK
	.align		4
.L_15:
        /*0048*/ 	.byte	0x03, 0x50
        /*004a*/ 	.short	0x0000


	//----- nvinfo : EIATTR_MAXREG_COUNT
	.align		4
        /*004c*/ 	.byte	0x03, 0x1b
        /*004e*/ 	.short	0x00ff


	//----- nvinfo : EIATTR_MERCURY_ISA_VERSION
	.align		4
        /*0050*/ 	.byte	0x03, 0x5f
        /*0052*/ 	.short	0x0101


	//----- nvinfo : EIATTR_VRC_CTA_INIT_COUNT
	.align		4
        /*0054*/ 	.byte	0x02, 0x4a
	.zero		1
	.zero		1


	//----- nvinfo : EIATTR_EXIT_INSTR_OFFSETS
	.align		4
        /*0058*/ 	.byte	0x04, 0x1c
        /*005a*/ 	.short	(.L_17 - .L_16)


	//   ....[0]....
.L_16:
        /*005c*/ 	.word	0x00000090


	//   ....[1]....
        /*0060*/ 	.word	0x000003a0


	//   ....[2]....
        /*0064*/ 	.word	0x000005d0


	//----- nvinfo : EIATTR_CRS_STACK_SIZE
	.align		4
.L_17:
        /*0068*/ 	.byte	0x04, 0x1e
        /*006a*/ 	.short	(.L_19 - .L_18)
.L_18:
        /*006c*/ 	.word	0x00000000


	//----- nvinfo : EIATTR_CBANK_PARAM_SIZE
	.align		4
.L_19:
        /*0070*/ 	.byte	0x03, 0x19
        /*0072*/ 	.short	0x001c


	//----- nvinfo : EIATTR_PARAM_CBANK
	.align		4
        /*0074*/ 	.byte	0x04, 0x0a
        /*0076*/ 	.short	(.L_21 - .L_20)
	.align		4
.L_20:
        /*0078*/ 	.word	index@(.nv.constant0._Z8mykernelPfS_S_i)
        /*007c*/ 	.short	0x0380
        /*007e*/ 	.short	0x001c


	//----- nvinfo : EIATTR_SW_WAR
	.align		4
.L_21:
        /*0080*/ 	.byte	0x04, 0x36
        /*0082*/ 	.short	(.L_23 - .L_22)
.L_22:
        /*0084*/ 	.word	0x00000008
.L_23:


//--------------------- .nv.callgraph             --------------------------
	.section	.nv.callgraph,"",@"SHT_CUDA_CALLGRAPH"
	.align	4
	.sectionentsize	8
	.align		4
        /*0000*/ 	.word	0x00000000
	.align		4
        /*0004*/ 	.word	0xffffffff
	.align		4
        /*0008*/ 	.word	0x00000000
	.align		4
        /*000c*/ 	.word	0xfffffffe
	.align		4
        /*0010*/ 	.word	0x00000000
	.align		4
        /*0014*/ 	.word	0xfffffffd
	.align		4
        /*0018*/ 	.word	0x00000000
	.align		4
        /*001c*/ 	.word	0xfffffffc


//--------------------- .text._Z8mykernelPfS_S_i  --------------------------
	.section	.text._Z8mykernelPfS_S_i,"ax",@progbits
	.align	128
        .global         _Z8mykernelPfS_S_i
        .type           _Z8mykernelPfS_S_i,@function
        .size           _Z8mykernelPfS_S_i,(.L_x_5 - _Z8mykernelPfS_S_i)
        .other          _Z8mykernelPfS_S_i,@"STO_CUDA_ENTRY STV_DEFAULT"
_Z8mykernelPfS_S_i:
.text._Z8mykernelPfS_S_i:
[----:B------:R-:W-:Y:S01]  /*0000*/  LDC R1, c[0x0][0x37c] ;  /* 0x0000df00ff017b82 */ /* 0x000fe20000000800 */
[----:B------:R-:W0:Y:S01]  /*0010*/  S2R R3, SR_TID.X ;  /* 0x0000000000037919 */ /* 0x000e220000002100 */
[----:B------:R-:W1:Y:S06]  /*0020*/  LDCU UR4, c[0x0][0x370] ;  /* 0x00006e00ff0477ac */ /* 0x000e6c0008000800 */
[----:B------:R-:W0:Y:S01]  /*0030*/  S2UR UR5, SR_CTAID.X ;  /* 0x00000000000579c3 */ /* 0x000e220000002500 */
[----:B------:R-:W2:Y:S07]  /*0040*/  LDCU UR6, c[0x0][0x398] ;  /* 0x00007300ff0677ac */ /* 0x000eae0008000800 */
[----:B------:R-:W0:Y:S02]  /*0050*/  LDC R0, c[0x0][0x360] ;  /* 0x0000d800ff007b82 */ /* 0x000e240000000800 */
[----:B0-----:R-:W-:-:S02]  /*0060*/  IMAD R3, R0, UR5, R3 ;  /* 0x0000000500037c24 */ /* 0x001fc4000f8e0203 */
[----:B-1----:R-:W-:-:S03]  /*0070*/  IMAD R0, R0, UR4, RZ ;  /* 0x0000000400007c24 */ /* 0x002fc6000f8e02ff */
[----:B--2---:R-:W-:-:S13]  /*0080*/  ISETP.GE.AND P0, PT, R3, UR6, PT ;  /* 0x0000000603007c0c */ /* 0x004fda000bf06270 */
[----:B------:R-:W-:Y:S05]  /*0090*/  @P0 EXIT ;  /* 0x000000000000094d */ /* 0x000fea0003800000 */
[----:B------:R-:W0:Y:S01]  /*00a0*/  I2F.U32.RP R8, R0 ;  /* 0x0000000000087306 */ /* 0x000e220000209000 */
[----:B------:R-:W-:Y:S01]  /*00b0*/  IADD3 R2, PT, PT, R0, R3, RZ ;  /* 0x0000000300027210 */ /* 0x000fe20007ffe0ff */
[----:B------:R-:W1:Y:S01]  /*00c0*/  LDCU.64 UR4, c[0x0][0x358] ;  /* 0x00006b00ff0477ac */ /* 0x000e620008000a00 */
[----:B------:R-:W-:Y:S01]  /*00d0*/  IADD3 R9, PT, PT, RZ, -R0, RZ ;  /* 0x80000000ff097210 */ /* 0x000fe20007ffe0ff */
[----:B------:R-:W-:Y:S01]  /*00e0*/  BSSY.RECONVERGENT B0, `(.L_x_0) ;  /* 0x000002b000007945 */ /* 0x000fe20003800200 */
[C---:B------:R-:W-:Y:S02]  /*00f0*/  ISETP.GE.AND P0, PT, R2.reuse, UR6, PT ;  /* 0x0000000602007c0c */ /* 0x040fe4000bf06270 */
[----:B------:R-:W-:Y:S02]  /*0100*/  VIMNMX R7, PT, PT, R2, UR6, !PT ;  /* 0x0000000602077c48 */ /* 0x000fe4000ffe0100 */
[----:B------:R-:W-:Y:S02]  /*0110*/  SEL R6, RZ, 0x1, P0 ;  /* 0x00000001ff067807 */ /* 0x000fe40000000000 */
[----:B------:R-:W-:-:S02]  /*0120*/  ISETP.NE.U32.AND P2, PT, R0, RZ, PT ;  /* 0x000000ff0000720c */ /* 0x000fc40003f45070 */
[----:B------:R-:W-:Y:S01]  /*0130*/  IADD3 R7, PT, PT, R7, -R2, -R6 ;  /* 0x8000000207077210 */ /* 0x000fe20007ffe806 */
[----:B0-----:R-:W0:Y:S02]  /*0140*/  MUFU.RCP R8, R8 ;  /* 0x0000000800087308 */ /* 0x001e240000001000 */
[----:B0-----:R-:W-:-:S06]  /*0150*/  IADD3 R4, PT, PT, R8, 0xffffffe, RZ ;  /* 0x0ffffffe08047810 */ /* 0x001fcc0007ffe0ff */
[----:B------:R0:W2:Y:S02]  /*0160*/  F2I.FTZ.U32.TRUNC.NTZ R5, R4 ;  /* 0x0000000400057305 */ /* 0x0000a4000021f000 */
[----:B0-----:R-:W-:Y:S02]  /*0170*/  HFMA2 R4, -RZ, RZ, 0, 0 ;  /* 0x00000000ff047431 */ /* 0x001fe400000001ff */
[----:B--2---:R-:W-:-:S04]  /*0180*/  IMAD R9, R9, R5, RZ ;  /* 0x0000000509097224 */ /* 0x004fc800078e02ff */
[----:B------:R-:W-:-:S06]  /*0190*/  IMAD.HI.U32 R8, R5, R9, R4 ;  /* 0x0000000905087227 */ /* 0x000fcc00078e0004 */
[----:B------:R-:W-:-:S05]  /*01a0*/  IMAD.HI.U32 R5, R8, R7, RZ ;  /* 0x0000000708057227 */ /* 0x000fca00078e00ff */
[----:B------:R-:W-:-:S05]  /*01b0*/  IADD3 R2, PT, PT, -R5, RZ, RZ ;  /* 0x000000ff05027210 */ /* 0x000fca0007ffe1ff */
[----:B------:R-:W-:-:S05]  /*01c0*/  IMAD R7, R0, R2, R7 ;  /* 0x0000000200077224 */ /* 0x000fca00078e0207 */
[----:B------:R-:W-:-:S13]  /*01d0*/  ISETP.GE.U32.AND P0, PT, R7, R0, PT ;  /* 0x000000000700720c */ /* 0x000fda0003f06070 */
[----:B------:R-:W-:Y:S02]  /*01e0*/  @P0 IADD3 R7, PT, PT, -R0, R7, RZ ;  /* 0x0000000700070210 */ /* 0x000fe40007ffe1ff */
[----:B------:R-:W-:Y:S02]  /*01f0*/  @P0 IADD3 R5, PT, PT, R5, 0x1, RZ ;  /* 0x0000000105050810 */ /* 0x000fe40007ffe0ff */
[----:B------:R-:W-:-:S13]  /*0200*/  ISETP.GE.U32.AND P1, PT, R7, R0, PT ;  /* 0x000000000700720c */ /* 0x000fda0003f26070 */
[----:B------:R-:W-:Y:S02]  /*0210*/  @P1 IADD3 R5, PT, PT, R5, 0x1, RZ ;  /* 0x0000000105051810 */ /* 0x000fe40007ffe0ff */
[----:B------:R-:W-:-:S04]  /*0220*/  @!P2 LOP3.LUT R5, RZ, R0, RZ, 0x33, !PT ;  /* 0x00000000ff05a212 */ /* 0x000fc800078e33ff */
[----:B------:R-:W-:-:S04]  /*0230*/  IADD3 R2, PT, PT, R6, R5, RZ ;  /* 0x0000000506027210 */ /* 0x000fc80007ffe0ff */
[C---:B------:R-:W-:Y:S02]  /*0240*/  LOP3.LUT R4, R2.reuse, 0x3, RZ, 0xc0, !PT ;  /* 0x0000000302047812 */ /* 0x040fe400078ec0ff */
[----:B------:R-:W-:Y:S02]  /*0250*/  ISETP.GE.U32.AND P1, PT, R2, 0x3, PT ;  /* 0x000000030200780c */ /* 0x000fe40003f26070 */
[----:B------:R-:W-:-:S13]  /*0260*/  ISETP.NE.AND P0, PT, R4, 0x3, PT ;  /* 0x000000030400780c */ /* 0x000fda0003f05270 */
[----:B-1----:R-:W-:Y:S05]  /*0270*/  @!P0 BRA `(.L_x_1) ;  /* 0x0000000000448947 */ /* 0x002fea0003800000 */
[----:B------:R-:W0:Y:S01]  /*0280*/  LDC.64 R4, c[0x0][0x390] ;  /* 0x0000e400ff047b82 */ /* 0x000e220000000a00 */
[----:B------:R-:W-:-:S04]  /*0290*/  IADD3 R2, PT, PT, R2, 0x1, RZ ;  /* 0x0000000102027810 */ /* 0x000fc80007ffe0ff */
[----:B------:R-:W-:-:S03]  /*02a0*/  LOP3.LUT R2, R2, 0x3, RZ, 0xc0, !PT ;  /* 0x0000000302027812 */ /* 0x000fc600078ec0ff */
[----:B------:R-:W1:Y:S01]  /*02b0*/  LDC.64 R6, c[0x0][0x380] ;  /* 0x0000e000ff067b82 */ /* 0x000e620000000a00 */
[----:B------:R-:W-:-:S07]  /*02c0*/  IADD3 R2, PT, PT, -R2, RZ, RZ ;  /* 0x000000ff02027210 */ /* 0x000fce0007ffe1ff */
[----:B------:R-:W2:Y:S02]  /*02d0*/  LDC.64 R8, c[0x0][0x388] ;  /* 0x0000e200ff087b82 */ /* 0x000ea40000000a00 */
.L_x_2:
[----:B--2---:R-:W-:-:S04]  /*02e0*/  IMAD.WIDE R12, R3, 0x4, R8 ;  /* 0x00000004030c7825 */ /* 0x004fc800078e0208 */
[C---:B-1----:R-:W-:Y:S02]  /*02f0*/  IMAD.WIDE R14, R3.reuse, 0x4, R6 ;  /* 0x00000004030e7825 */ /* 0x042fe400078e0206 */
[----:B------:R-:W2:Y:S04]  /*0300*/  LDG.E R13, desc[UR4][R12.64] ;  /* 0x000000040c0d7981 */ /* 0x000ea8000c1e1900 */
[----:B------:R-:W2:Y:S01]  /*0310*/  LDG.E R14, desc[UR4][R14.64] ;  /* 0x000000040e0e7981 */ /* 0x000ea2000c1e1900 */
[----:B0--3--:R-:W-:Y:S01]  /*0320*/  IMAD.WIDE R10, R3, 0x4, R4 ;  /* 0x00000004030a7825 */ /* 0x009fe200078e0204 */
[----:B------:R-:W-:Y:S02]  /*0330*/  IADD3 R2, PT, PT, R2, 0x1, RZ ;  /* 0x0000000102027810 */ /* 0x000fe40007ffe0ff */
[----:B------:R-:W-:-:S02]  /*0340*/  IADD3 R3, PT, PT, R0, R3, RZ ;  /* 0x0000000300037210 */ /* 0x000fc40007ffe0ff */
[----:B------:R-:W-:Y:S01]  /*0350*/  ISETP.NE.AND P0, PT, R2, RZ, PT ;  /* 0x000000ff0200720c */ /* 0x000fe20003f05270 */
[----:B--2---:R-:W-:-:S05]  /*0360*/  FADD R17, R14, R13 ;  /* 0x0000000d0e117221 */ /* 0x004fca0000000000 */
[----:B------:R3:W-:Y:S07]  /*0370*/  STG.E desc[UR4][R10.64], R17 ;  /* 0x000000110a007986 */ /* 0x0007ee000c101904 */
[----:B------:R-:W-:Y:S05]  /*0380*/  @P0 BRA `(.L_x_2) ;  /* 0xfffffffc00d40947 */ /* 0x000fea000383ffff */
.L_x_1:
[----:B------:R-:W-:Y:S05]  /*0390*/  BSYNC.RECONVERGENT B0 ;  /* 0x0000000000007941 */ /* 0x000fea0003800200 */
.L_x_0:
[----:B------:R-:W-:Y:S05]  /*03a0*/  @!P1 EXIT ;  /* 0x000000000000994d */ /* 0x000fea0003800000 */
.L_x_3:
[----:B------:R-:W3:Y:S08]  /*03b0*/  LDC.64 R4, c[0x0][0x380] ;  /* 0x0000e000ff047b82 */ /* 0x000ef00000000a00 */
[----:B------:R-:W0:Y:S01]  /*03c0*/  LDC.64 R6, c[0x0][0x388] ;  /* 0x0000e200ff067b82 */ /* 0x000e220000000a00 */
[----:B---3--:R-:W-:-:S07]  /*03d0*/  IMAD.WIDE R10, R3, 0x4, R4 ;  /* 0x00000004030a7825 */ /* 0x008fce00078e0204 */
[----:B------:R-:W1:Y:S01]  /*03e0*/  LDC.64 R4, c[0x0][0x390] ;  /* 0x0000e400ff047b82 */ /* 0x000e620000000a00 */
[----:B--2---:R-:W2:Y:S01]  /*03f0*/  LDG.E R2, desc[UR4][R10.64] ;  /* 0x000000040a027981 */ /* 0x004ea2000c1e1900 */
[----:B0-----:R-:W-:-:S05]  /*0400*/  IMAD.WIDE R12, R3, 0x4, R6 ;  /* 0x00000004030c7825 */ /* 0x001fca00078e0206 */
[----:B------:R-:W2:Y:S01]  /*0410*/  LDG.E R7, desc[UR4][R12.64] ;  /* 0x000000040c077981 */ /* 0x000ea2000c1e1900 */
[----:B-1----:R-:W-:-:S04]  /*0420*/  IMAD.WIDE R16, R3, 0x4, R4 ;  /* 0x0000000403107825 */ /* 0x002fc800078e0204 */
[----:B------:R-:W-:-:S04]  /*0430*/  IMAD.WIDE R4, R0, 0x4, R10 ;  /* 0x0000000400047825 */ /* 0x000fc800078e020a */
[----:B--2---:R-:W-:Y:S01]  /*0440*/  FADD R19, R2, R7 ;  /* 0x0000000702137221 */ /* 0x004fe20000000000 */
[----:B------:R-:W-:-:S04]  /*0450*/  IMAD.WIDE R6, R0, 0x4, R12 ;  /* 0x0000000400067825 */ /* 0x000fc800078e020c */
[----:B------:R0:W-:Y:S04]  /*0460*/  STG.E desc[UR4][R16.64], R19 ;  /* 0x0000001310007986 */ /* 0x0001e8000c101904 */
[----:B------:R-:W2:Y:S04]  /*0470*/  LDG.E R2, desc[UR4][R4.64] ;  /* 0x0000000404027981 */ /* 0x000ea8000c1e1900 */
[----:B------:R-:W2:Y:S01]  /*0480*/  LDG.E R15, desc[UR4][R6.64] ;  /* 0x00000004060f7981 */ /* 0x000ea2000c1e1900 */
[----:B------:R-:W-:-:S04]  /*0490*/  IMAD.WIDE R8, R0, 0x4, R16 ;  /* 0x0000000400087825 */ /* 0x000fc800078e0210 */
[----:B------:R-:W-:-:S04]  /*04a0*/  IMAD.WIDE R10, R0, 0x4, R4 ;  /* 0x00000004000a7825 */ /* 0x000fc800078e0204 */
[----:B------:R-:W-:-:S04]  /*04b0*/  IMAD.WIDE R12, R0, 0x4, R6 ;  /* 0x00000004000c7825 */ /* 0x000fc800078e0206 */
[----:B--2---:R-:W-:-:S05]  /*04c0*/  FADD R21, R2, R15 ;  /* 0x0000000f02157221 */ /* 0x004fca0000000000 */
        /* <DEDUP_REMOVED lines=8> */
[----:B------:R-:W1:Y:S04]  /*0550*/  LDG.E R4, desc[UR4][R4.64] ;  /* 0x0000000404047981 */ /* 0x000e68000c1e1900 */
[----:B------:R-:W1:Y:S01]  /*0560*/  LDG.E R7, desc[UR4][R6.64] ;  /* 0x0000000406077981 */ /* 0x000e62000c1e1900 */
[C---:B0-----:R-:W-:Y:S01]  /*0570*/  IMAD.WIDE R16, R0.reuse, 0x4, R14 ;  /* 0x0000000400107825 */ /* 0x041fe200078e020e */
[----:B------:R-:W-:-:S04]  /*0580*/  LEA R3, R0, R3, 0x2 ;  /* 0x0000000300037211 */ /* 0x000fc800078e10ff */
[----:B------:R-:W-:Y:S01]  /*0590*/  ISETP.GE.AND P0, PT, R3, UR6, PT ;  /* 0x0000000603007c0c */ /* 0x000fe2000bf06270 */
[----:B-1----:R-:W-:-:S05]  /*05a0*/  FADD R9, R4, R7 ;  /* 0x0000000704097221 */ /* 0x002fca0000000000 */
[----:B------:R2:W-:Y:S07]  /*05b0*/  STG.E desc[UR4][R16.64], R9 ;  /* 0x0000000910007986 */ /* 0x0005ee000c101904 */
[----:B------:R-:W-:Y:S05]  /*05c0*/  @!P0 BRA `(.L_x_3) ;  /* 0xfffffffc00788947 */ /* 0x000fea000383ffff */
[----:B------:R-:W-:Y:S05]  /*05d0*/  EXIT ;  /* 0x000000000000794d */ /* 0x000fea0003800000 */
.L_x_4:
[----:B------:R-:W-:-:S00]  /*05e0*/  BRA `(.L_x_4) ;  /* 0xfffffffc00fc7947 */ /* 0x000fc0000383ffff */
[----:B------:R-:W-:-:S00]  /*05f0*/  NOP ;  /* 0x0000000000007918 */ /* 0x000fc00000000000 */
        /* <DEDUP_REMOVED lines=8> */
.L_x_5:


//--------------------- .nv.shared.reserved.0     --------------------------
	.section	.nv.shared.reserved.0,"aw",@nobits
	.weak		__nv_reservedSMEM_offset_0_alias
	.size		__nv_reservedSMEM_offset_0_alias, 0, 64
	.other		__nv_reservedSMEM_offset_0_alias,@"STO_CUDA_RESERVED_SHARED STV_DEFAULT"
__nv_reservedSMEM_offset_0_alias:
	.zero		0
	.zero		64


//--------------------- .nv.constant0._Z8mykernelPfS_S_i --------------------------
	.section	.nv.constant0._Z8mykernelPfS_S_i,"a",@progbits
	.sectionflags	@""
	.align	4
.nv.constant0._Z8mykernelPfS_S_i:
	.zero		924


//--------------------- SYMBOLS --------------------------

	.type		.nv.reservedSmem.offset0,@object
	.size		.nv.reservedSmem.offset0,0x4
